	.headerflags	@"EF_CUDA_TEXMODE_UNIFIED EF_CUDA_64BIT_ADDRESS EF_CUDA_ACCELERATORS EF_CUDA_SM90 EF_CUDA_VIRTUAL_SM(EF_CUDA_SM90)"
	.elftype	@"ET_EXEC"


//--------------------- .nv.info                  --------------------------
	.section	.nv.info,"",@"SHT_CUDA_INFO"
	.align	4


	//----- nvinfo : EIATTR_REGCOUNT
	.align		4
        /*0000*/ 	.byte	0x04, 0x2f
        /*0002*/ 	.short	(.L_1 - .L_0)
	.align		4
.L_0:
        /*0004*/ 	.word	index@(triton_per_fused_sum_0)
        /*0008*/ 	.word	0x0000000e


	//----- nvinfo : EIATTR_MIN_STACK_SIZE
	.align		4
.L_1:
        /*000c*/ 	.byte	0x04, 0x12
        /*000e*/ 	.short	(.L_3 - .L_2)
	.align		4
.L_2:
        /*0010*/ 	.word	index@(triton_per_fused_sum_0)
        /*0014*/ 	.word	0x00000000


	//----- nvinfo : EIATTR_FRAME_SIZE
	.align		4
.L_3:
        /*0018*/ 	.byte	0x04, 0x11
        /*001a*/ 	.short	(.L_5 - .L_4)
	.align		4
.L_4:
        /*001c*/ 	.word	index@(triton_per_fused_sum_0)
        /*0020*/ 	.word	0x00000000


	//----- nvinfo : EIATTR_MIN_STACK_SIZE
	.align		4
.L_5:
        /*0024*/ 	.byte	0x04, 0x12
        /*0026*/ 	.short	(.L_7 - .L_6)
	.align		4
.L_6:
        /*0028*/ 	.word	index@(triton_per_fused_sum_0)
        /*002c*/ 	.word	0x00000000
.L_7:


//--------------------- .nv.info.triton_per_fused_sum_0 --------------------------
	.section	.nv.info.triton_per_fused_sum_0,"",@"SHT_CUDA_INFO"
	.sectionflags	@""
	.align	4


	//----- nvinfo : EIATTR_CUDA_API_VERSION
	.align		4
        /*0000*/ 	.byte	0x04, 0x37
        /*0002*/ 	.short	(.L_9 - .L_8)
.L_8:
        /*0004*/ 	.word	0x0000007c


	//----- nvinfo : EIATTR_KPARAM_INFO
	.align		4
.L_9:
        /*0008*/ 	.byte	0x04, 0x17
        /*000a*/ 	.short	(.L_11 - .L_10)
.L_10:
        /*000c*/ 	.word	0x00000000
        /*0010*/ 	.short	0x0003
        /*0012*/ 	.short	0x0014
        /*0014*/ 	.byte	0x00, 0xf0, 0x11, 0x00


	//----- nvinfo : EIATTR_KPARAM_INFO
	.align		4
.L_11:
        /*0018*/ 	.byte	0x04, 0x17
        /*001a*/ 	.short	(.L_13 - .L_12)
.L_12:
        /*001c*/ 	.word	0x00000000
        /*0020*/ 	.short	0x0002
        /*0022*/ 	.short	0x0010
        /*0024*/ 	.byte	0x00, 0xf0, 0x11, 0x00


	//----- nvinfo : EIATTR_KPARAM_INFO
	.align		4
.L_13:
        /*0028*/ 	.byte	0x04, 0x17
        /*002a*/ 	.short	(.L_15 - .L_14)
.L_14:
        /*002c*/ 	.word	0x00000000
        /*0030*/ 	.short	0x0001
        /*0032*/ 	.short	0x0008
        /*0034*/ 	.byte	0x00, 0xf4, 0x21, 0x00


	//----- nvinfo : EIATTR_KPARAM_INFO
	.align		4
.L_15:
        /*0038*/ 	.byte	0x04, 0x17
        /*003a*/ 	.short	(.L_17 - .L_16)
.L_16:
        /*003c*/ 	.word	0x00000000
        /*0040*/ 	.short	0x0000
        /*0042*/ 	.short	0x0000
        /*0044*/ 	.byte	0x00, 0xf4, 0x21, 0x00


	//----- nvinfo : EIATTR_SPARSE_MMA_MASK
	.align		4
.L_17:
        /*0048*/ 	.byte	0x03, 0x50
        /*004a*/ 	.short	0x0000


	//----- nvinfo : EIATTR_MAXREG_COUNT
	.align		4
        /*004c*/ 	.byte	0x03, 0x1b
        /*004e*/ 	.short	0x00ff


	//----- nvinfo : EIATTR_COOP_GROUP_MASK_REGIDS
	.align		4
        /*0050*/ 	.byte	0x04, 0x29
        /*0052*/ 	.short	(.L_19 - .L_18)


	//   ....[0]....
.L_18:
        /*0054*/ 	.word	0xffffffff


	//   ....[1]....
        /*0058*/ 	.word	0xffffffff


	//   ....[2]....
        /*005c*/ 	.word	0xffffffff


	//----- nvinfo : EIATTR_COOP_GROUP_INSTR_OFFSETS
	.align		4
.L_19:
        /*0060*/ 	.byte	0x04, 0x28
        /*0062*/ 	.short	(.L_21 - .L_20)


	//   ....[0]....
.L_20:
        /*0064*/ 	.word	0x00000240


	//   ....[1]....
        /*0068*/ 	.word	0x00000280


	//   ....[2]....
        /*006c*/ 	.word	0x000002a0


	//----- nvinfo : EIATTR_EXIT_INSTR_OFFSETS
	.align		4
.L_21:
        /*0070*/ 	.byte	0x04, 0x1c
        /*0072*/ 	.short	(.L_23 - .L_22)


	//   ....[0]....
.L_22:
        /*0074*/ 	.word	0x000002e0


	//   ....[1]....
        /*0078*/ 	.word	0x00000330


	//----- nvinfo : EIATTR_REQNTID
	.align		4
.L_23:
        /*007c*/ 	.byte	0x04, 0x10
        /*007e*/ 	.short	(.L_25 - .L_24)
.L_24:
        /*0080*/ 	.word	0x00000040
        /*0084*/ 	.word	0x00000001
        /*0088*/ 	.word	0x00000001


	//----- nvinfo : EIATTR_CBANK_PARAM_SIZE
	.align		4
.L_25:
        /*008c*/ 	.byte	0x03, 0x19
        /*008e*/ 	.short	0x0018


	//----- nvinfo : EIATTR_PARAM_CBANK
	.align		4
        /*0090*/ 	.byte	0x04, 0x0a
        /*0092*/ 	.short	(.L_27 - .L_26)
	.align		4
.L_26:
        /*0094*/ 	.word	index@(.nv.constant0.triton_per_fused_sum_0)
        /*0098*/ 	.short	0x0210
        /*009a*/ 	.short	0x0018


	//----- nvinfo : EIATTR_SW_WAR
	.align		4
.L_27:
        /*009c*/ 	.byte	0x04, 0x36
        /*009e*/ 	.short	(.L_29 - .L_28)
.L_28:
        /*00a0*/ 	.word	0x00000008
.L_29:


//--------------------- .nv.callgraph             --------------------------
	.section	.nv.callgraph,"",@"SHT_CUDA_CALLGRAPH"
	.align	4
	.sectionentsize	8
	.align		4
        /*0000*/ 	.word	0x00000000
	.align		4
        /*0004*/ 	.word	0xffffffff
	.align		4
        /*0008*/ 	.word	0x00000000
	.align		4
        /*000c*/ 	.word	0xfffffffe
	.align		4
        /*0010*/ 	.word	0x00000000
	.align		4
        /*0014*/ 	.word	0xfffffffd
	.align		4
        /*0018*/ 	.word	0x00000000
	.align		4
        /*001c*/ 	.word	0xfffffffc


//--------------------- .text.triton_per_fused_sum_0 --------------------------
	.section	.text.triton_per_fused_sum_0,"ax",@progbits
	.sectionflags	@"SHF_BARRIERS=1"
	.align	128
        .global         triton_per_fused_sum_0
        .type           triton_per_fused_sum_0,@function
        .size           triton_per_fused_sum_0,(.L_x_1 - triton_per_fused_sum_0)
        .other          triton_per_fused_sum_0,@"STO_CUDA_ENTRY STV_DEFAULT"
triton_per_fused_sum_0:
.text.triton_per_fused_sum_0:
[----:B------:R-:W0:Y:S02]  /*0000*/  LDC R1, c[0x0][0x28] ;  /* 0x00000a00ff017b82 */ /* 0x000e240000000800 */
[----:B------:R-:W1:Y:S01]  /*0010*/  S2R R4, SR_TID.X ;  /* 0x0000000000047919 */ /* 0x000e620000002100 */
[----:B------:R-:W2:Y:S01]  /*0020*/  LDC.64 R2, c[0x0][0x210] ;  /* 0x00008400ff027b82 */ /* 0x000ea20000000a00 */
[----:B------:R-:W-:Y:S01]  /*0030*/  ULDC.64 UR6, c[0x0][0x208] ;  /* 0x0000820000067ab9 */ /* 0x000fe20000000a00 */
[----:B------:R-:W3:Y:S01]  /*0040*/  S2R R5, SR_CTAID.X ;  /* 0x0000000000057919 */ /* 0x000ee20000002500 */
[----:B-1----:R-:W-:Y:S01]  /*0050*/  SHF.R.U32.HI R0, RZ, 0x3, R4 ;  /* 0x00000003ff007819 */ /* 0x002fe20000011604 */
[----:B------:R-:W-:Y:S02]  /*0060*/  IMAD.SHL.U32 R8, R4, 0x8, RZ ;  /* 0x0000000804087824 */ /* 0x000fe400078e00ff */
[----:B---3--:R-:W-:Y:S01]  /*0070*/  IMAD.SHL.U32 R5, R5, 0x8, RZ ;  /* 0x0000000805057824 */ /* 0x008fe200078e00ff */
[----:B------:R-:W-:Y:S02]  /*0080*/  SGXT.U32 R0, R0, 0x3 ;  /* 0x000000030000781a */ /* 0x000fe40000000000 */
[----:B------:R-:W-:-:S02]  /*0090*/  LOP3.LUT R8, R8, 0x30, RZ, 0xc0, !PT ;  /* 0x0000003008087812 */ /* 0x000fc400078ec0ff */
[----:B------:R-:W-:-:S04]  /*00a0*/  LOP3.LUT R6, R5, R0, RZ, 0xfc, !PT ;  /* 0x0000000005067212 */ /* 0x000fc800078efcff */
[----:B------:R-:W-:Y:S02]  /*00b0*/  SHF.R.S32.HI R7, RZ, 0x1f, R6 ;  /* 0x0000001fff077819 */ /* 0x000fe40000011406 */
[----:B------:R-:W-:Y:S02]  /*00c0*/  ISETP.GE.AND P0, PT, R6, 0x10, PT ;  /* 0x000000100600780c */ /* 0x000fe40003f06270 */
[----:B------:R-:W-:Y:S01]  /*00d0*/  LEA.HI R9, R7, R6, RZ, 0x2 ;  /* 0x0000000607097211 */ /* 0x000fe200078f10ff */
[----:B------:R-:W-:-:S03]  /*00e0*/  IMAD.SHL.U32 R7, R4, 0x2, RZ ;  /* 0x0000000204077824 */ /* 0x000fc600078e00ff */
[C---:B------:R-:W-:Y:S01]  /*00f0*/  LOP3.LUT R11, R9.reuse, 0x3ffffffc, RZ, 0xc0, !PT ;  /* 0x3ffffffc090b7812 */ /* 0x040fe200078ec0ff */
[----:B------:R-:W-:Y:S01]  /*0100*/  IMAD.SHL.U32 R9, R9, 0x10, RZ ;  /* 0x0000001009097824 */ /* 0x000fe200078e00ff */
[----:B------:R-:W-:-:S03]  /*0110*/  LOP3.LUT R8, R8, 0x2, R7, 0xf8, !PT ;  /* 0x0000000208087812 */ /* 0x000fc600078ef807 */
[----:B------:R-:W-:Y:S01]  /*0120*/  IMAD.IADD R11, R6, 0x1, -R11 ;  /* 0x00000001060b7824 */ /* 0x000fe200078e0a0b */
[----:B------:R-:W-:Y:S02]  /*0130*/  LOP3.LUT R9, R9, 0xffffffc0, RZ, 0xc0, !PT ;  /* 0xffffffc009097812 */ /* 0x000fe400078ec0ff */
[----:B------:R-:W-:Y:S01]  /*0140*/  CS2R R6, SRZ ;  /* 0x0000000000067805 */ /* 0x000fe2000001ff00 */
[----:B------:R-:W-:-:S04]  /*0150*/  IMAD R8, R11, 0x4, R8 ;  /* 0x000000040b087824 */ /* 0x000fc800078e0208 */
[----:B------:R-:W-:-:S04]  /*0160*/  IMAD.IADD R9, R9, 0x1, R8 ;  /* 0x0000000109097824 */ /* 0x000fc800078e0208 */
[----:B--2---:R-:W-:-:S05]  /*0170*/  IMAD.WIDE R2, R9, 0x4, R2 ;  /* 0x0000000409027825 */ /* 0x004fca00078e0202 */
[----:B------:R-:W2:Y:S01]  /*0180*/  @!P0 LDG.E.64 R6, desc[UR6][R2.64] ;  /* 0x0000000602068981 */ /* 0x000ea2000c1e1b00 */
[----:B------:R-:W1:Y:S01]  /*0190*/  S2UR UR5, SR_CgaCtaId ;  /* 0x00000000000579c3 */ /* 0x000e620000008800 */
[----:B------:R-:W-:Y:S01]  /*01a0*/  UMOV UR4, 0x400 ;  /* 0x0000040000047882 */ /* 0x000fe20000000000 */
[----:B------:R-:W-:Y:S01]  /*01b0*/  LOP3.LUT R5, R5, 0x7, R4, 0xf8, !PT ;  /* 0x0000000705057812 */ /* 0x000fe200078ef804 */
[----:B-1----:R-:W-:-:S06]  /*01c0*/  UPRMT UR4, UR5, 0x654, UR4 ;  /* 0x0000065405047896 */ /* 0x002fcc0008000004 */
[----:B------:R-:W-:Y:S02]  /*01d0*/  LEA R0, R0, UR4, 0x2 ;  /* 0x0000000400007c11 */ /* 0x000fe4000f8e10ff */
[----:B--2---:R-:W-:Y:S02]  /*01e0*/  SEL R6, R6, RZ, !P0 ;  /* 0x000000ff06067207 */ /* 0x004fe40004000000 */
[----:B------:R-:W-:-:S05]  /*01f0*/  SEL R7, R7, RZ, !P0 ;  /* 0x000000ff07077207 */ /* 0x000fca0004000000 */
[----:B------:R-:W-:-:S05]  /*0200*/  FADD R6, R6, R7 ;  /* 0x0000000706067221 */ /* 0x000fca0000000000 */
[----:B------:R-:W-:Y:S02]  /*0210*/  FSEL R6, R6, RZ, !P0 ;  /* 0x000000ff06067208 */ /* 0x000fe40004000000 */
[C---:B------:R-:W-:Y:S02]  /*0220*/  LOP3.LUT P0, RZ, R4.reuse, 0x38, RZ, 0xc0, !PT ;  /* 0x0000003804ff7812 */ /* 0x040fe4000780c0ff */
[----:B------:R-:W-:Y:S01]  /*0230*/  LOP3.LUT R4, R4, 0x7, RZ, 0xc0, !PT ;  /* 0x0000000704047812 */ /* 0x000fe200078ec0ff */
[----:B------:R-:W1:Y:S01]  /*0240*/  SHFL.BFLY PT, R7, R6, 0x4, 0x1f ;  /* 0x0c801f0006077f89 */ /* 0x000e6200000e0000 */
[----:B------:R-:W-:Y:S02]  /*0250*/  ISETP.LT.AND P0, PT, R5, 0x10, !P0 ;  /* 0x000000100500780c */ /* 0x000fe40004701270 */
[----:B------:R-:W-:Y:S01]  /*0260*/  LEA R4, R4, UR4, 0x2 ;  /* 0x0000000404047c11 */ /* 0x000fe2000f8e10ff */
[----:B-1----:R-:W-:-:S05]  /*0270*/  FADD R7, R6, R7 ;  /* 0x0000000706077221 */ /* 0x002fca0000000000 */
[----:B------:R-:W1:Y:S02]  /*0280*/  SHFL.BFLY PT, R8, R7, 0x2, 0x1f ;  /* 0x0c401f0007087f89 */ /* 0x000e6400000e0000 */
[----:B-1----:R-:W-:-:S05]  /*0290*/  FADD R8, R7, R8 ;  /* 0x0000000807087221 */ /* 0x002fca0000000000 */
[----:B------:R-:W1:Y:S02]  /*02a0*/  SHFL.BFLY PT, R9, R8, 0x1, 0x1f ;  /* 0x0c201f0008097f89 */ /* 0x000e6400000e0000 */
[----:B-1----:R-:W-:-:S05]  /*02b0*/  FADD R9, R8, R9 ;  /* 0x0000000908097221 */ /* 0x002fca0000000000 */
[----:B------:R1:W-:Y:S01]  /*02c0*/  STS [R0], R9 ;  /* 0x0000000900007388 */ /* 0x0003e20000000800 */
[----:B------:R-:W-:Y:S06]  /*02d0*/  BAR.SYNC.DEFER_BLOCKING 0x0 ;  /* 0x0000000000007b1d */ /* 0x000fec0000010000 */
[----:B-1----:R-:W-:Y:S05]  /*02e0*/  @!P0 EXIT ;  /* 0x000000000000894d */ /* 0x002fea0003800000 */
[----:B------:R-:W0:Y:S01]  /*02f0*/  LDS R7, [R4] ;  /* 0x0000000004077984 */ /* 0x000e220000000800 */
[----:B------:R-:W1:Y:S02]  /*0300*/  LDC.64 R2, c[0x0][0x218] ;  /* 0x00008600ff027b82 */ /* 0x000e640000000a00 */
[----:B-1----:R-:W-:-:S05]  /*0310*/  IMAD.WIDE R2, R5, 0x4, R2 ;  /* 0x0000000405027825 */ /* 0x002fca00078e0202 */
[----:B0-----:R-:W-:Y:S01]  /*0320*/  STG.E desc[UR6][R2.64], R7 ;  /* 0x0000000702007986 */ /* 0x001fe2000c101906 */
[----:B------:R-:W-:Y:S05]  /*0330*/  EXIT ;  /* 0x000000000000794d */ /* 0x000fea0003800000 */
.L_x_0:
[----:B------:R-:W-:-:S00]  /*0340*/  BRA `(.L_x_0) ;  /* 0xfffffffc00fc7947 */ /* 0x000fc0000383ffff */
[----:B------:R-:W-:-:S00]  /*0350*/  NOP ;  /* 0x0000000000007918 */ /* 0x000fc00000000000 */
        /* <DEDUP_REMOVED lines=10> */
.L_x_1:


//--------------------- .nv.shared.triton_per_fused_sum_0 --------------------------
	.section	.nv.shared.triton_per_fused_sum_0,"aw",@nobits
	.sectionflags	@""
	.align	16
	.zero		1024


//--------------------- .nv.constant0.triton_per_fused_sum_0 --------------------------
	.section	.nv.constant0.triton_per_fused_sum_0,"a",@progbits
	.sectionflags	@""
	.align	4
.nv.constant0.triton_per_fused_sum_0:
	.zero		552
